	.headerflags	@"EF_CUDA_TEXMODE_UNIFIED EF_CUDA_64BIT_ADDRESS EF_CUDA_ACCELERATORS EF_CUDA_SM90 EF_CUDA_VIRTUAL_SM(EF_CUDA_SM90)"
	.elftype	@"ET_EXEC"


//--------------------- .nv.info                  --------------------------
	.section	.nv.info,"",@"SHT_CUDA_INFO"
	.align	4


	//----- nvinfo : EIATTR_REGCOUNT
	.align		4
        /*0000*/ 	.byte	0x04, 0x2f
        /*0002*/ 	.short	(.L_1 - .L_0)
	.align		4
.L_0:
        /*0004*/ 	.word	index@(triton_poi_fused_clone_8)
        /*0008*/ 	.word	0x0000000a


	//----- nvinfo : EIATTR_MIN_STACK_SIZE
	.align		4
.L_1:
        /*000c*/ 	.byte	0x04, 0x12
        /*000e*/ 	.short	(.L_3 - .L_2)
	.align		4
.L_2:
        /*0010*/ 	.word	index@(triton_poi_fused_clone_8)
        /*0014*/ 	.word	0x00000000


	//----- nvinfo : EIATTR_FRAME_SIZE
	.align		4
.L_3:
        /*0018*/ 	.byte	0x04, 0x11
        /*001a*/ 	.short	(.L_5 - .L_4)
	.align		4
.L_4:
        /*001c*/ 	.word	index@(triton_poi_fused_clone_8)
        /*0020*/ 	.word	0x00000000


	//----- nvinfo : EIATTR_MIN_STACK_SIZE
	.align		4
.L_5:
        /*0024*/ 	.byte	0x04, 0x12
        /*0026*/ 	.short	(.L_7 - .L_6)
	.align		4
.L_6:
        /*0028*/ 	.word	index@(triton_poi_fused_clone_8)
        /*002c*/ 	.word	0x00000000
.L_7:


//--------------------- .nv.info.triton_poi_fused_clone_8 --------------------------
	.section	.nv.info.triton_poi_fused_clone_8,"",@"SHT_CUDA_INFO"
	.sectionflags	@""
	.align	4


	//----- nvinfo : EIATTR_CUDA_API_VERSION
	.align		4
        /*0000*/ 	.byte	0x04, 0x37
        /*0002*/ 	.short	(.L_9 - .L_8)
.L_8:
        /*0004*/ 	.word	0x0000007c


	//----- nvinfo : EIATTR_KPARAM_INFO
	.align		4
.L_9:
        /*0008*/ 	.byte	0x04, 0x17
        /*000a*/ 	.short	(.L_11 - .L_10)
.L_10:
        /*000c*/ 	.word	0x00000000
        /*0010*/ 	.short	0x0002
        /*0012*/ 	.short	0x0010
        /*0014*/ 	.byte	0x00, 0xf0, 0x11, 0x00


	//----- nvinfo : EIATTR_KPARAM_INFO
	.align		4
.L_11:
        /*0018*/ 	.byte	0x04, 0x17
        /*001a*/ 	.short	(.L_13 - .L_12)
.L_12:
        /*001c*/ 	.word	0x00000000
        /*0020*/ 	.short	0x0001
        /*0022*/ 	.short	0x0008
        /*0024*/ 	.byte	0x00, 0xf4, 0x21, 0x00


	//----- nvinfo : EIATTR_KPARAM_INFO
	.align		4
.L_13:
        /*0028*/ 	.byte	0x04, 0x17
        /*002a*/ 	.short	(.L_15 - .L_14)
.L_14:
        /*002c*/ 	.word	0x00000000
        /*0030*/ 	.short	0x0000
        /*0032*/ 	.short	0x0000
        /*0034*/ 	.byte	0x00, 0xf4, 0x21, 0x00


	//----- nvinfo : EIATTR_SPARSE_MMA_MASK
	.align		4
.L_15:
        /*0038*/ 	.byte	0x03, 0x50
        /*003a*/ 	.short	0x0000


	//----- nvinfo : EIATTR_MAXREG_COUNT
	.align		4
        /*003c*/ 	.byte	0x03, 0x1b
        /*003e*/ 	.short	0x00ff


	//----- nvinfo : EIATTR_EXIT_INSTR_OFFSETS
	.align		4
        /*0040*/ 	.byte	0x04, 0x1c
        /*0042*/ 	.short	(.L_17 - .L_16)


	//   ....[0]....
.L_16:
        /*0044*/ 	.word	0x00000150


	//----- nvinfo : EIATTR_REQNTID
	.align		4
.L_17:
        /*0048*/ 	.byte	0x04, 0x10
        /*004a*/ 	.short	(.L_19 - .L_18)
.L_18:
        /*004c*/ 	.word	0x00000080
        /*0050*/ 	.word	0x00000001
        /*0054*/ 	.word	0x00000001


	//----- nvinfo : EIATTR_CBANK_PARAM_SIZE
	.align		4
.L_19:
        /*0058*/ 	.byte	0x03, 0x19
        /*005a*/ 	.short	0x0014


	//----- nvinfo : EIATTR_PARAM_CBANK
	.align		4
        /*005c*/ 	.byte	0x04, 0x0a
        /*005e*/ 	.short	(.L_21 - .L_20)
	.align		4
.L_20:
        /*0060*/ 	.word	index@(.nv.constant0.triton_poi_fused_clone_8)
        /*0064*/ 	.short	0x0210
        /*0066*/ 	.short	0x0014


	//----- nvinfo : EIATTR_SW_WAR
	.align		4
.L_21:
        /*0068*/ 	.byte	0x04, 0x36
        /*006a*/ 	.short	(.L_23 - .L_22)
.L_22:
        /*006c*/ 	.word	0x00000008
.L_23:


//--------------------- .nv.callgraph             --------------------------
	.section	.nv.callgraph,"",@"SHT_CUDA_CALLGRAPH"
	.align	4
	.sectionentsize	8
	.align		4
        /*0000*/ 	.word	0x00000000
	.align		4
        /*0004*/ 	.word	0xffffffff
	.align		4
        /*0008*/ 	.word	0x00000000
	.align		4
        /*000c*/ 	.word	0xfffffffe
	.align		4
        /*0010*/ 	.word	0x00000000
	.align		4
        /*0014*/ 	.word	0xfffffffd
	.align		4
        /*0018*/ 	.word	0x00000000
	.align		4
        /*001c*/ 	.word	0xfffffffc


//--------------------- .text.triton_poi_fused_clone_8 --------------------------
	.section	.text.triton_poi_fused_clone_8,"ax",@progbits
	.align	128
        .global         triton_poi_fused_clone_8
        .type           triton_poi_fused_clone_8,@function
        .size           triton_poi_fused_clone_8,(.L_x_1 - triton_poi_fused_clone_8)
        .other          triton_poi_fused_clone_8,@"STO_CUDA_ENTRY STV_DEFAULT"
triton_poi_fused_clone_8:
.text.triton_poi_fused_clone_8:
[----:B------:R-:W-:Y:S01]  /*0000*/  LDC R1, c[0x0][0x28] ;  /* 0x00000a00ff017b82 */ /* 0x000fe20000000800 */
[----:B------:R-:W1:Y:S07]  /*0010*/  S2R R0, SR_TID.X ;  /* 0x0000000000007919 */ /* 0x000e6e0000002100 */
[----:B------:R-:W2:Y:S01]  /*0020*/  LDC.64 R2, c[0x0][0x210] ;  /* 0x00008400ff027b82 */ /* 0x000ea20000000a00 */
[----:B------:R-:W-:Y:S01]  /*0030*/  ULDC.64 UR4, c[0x0][0x208] ;  /* 0x0000820000047ab9 */ /* 0x000fe20000000a00 */
[----:B------:R-:W3:Y:S01]  /*0040*/  S2R R7, SR_CTAID.X ;  /* 0x0000000000077919 */ /* 0x000ee20000002500 */
[----:B-1----:R-:W-:Y:S01]  /*0050*/  IMAD.SHL.U32 R0, R0, 0x2, RZ ;  /* 0x0000000200007824 */ /* 0x002fe200078e00ff */
[----:B---3--:R-:W-:-:S04]  /*0060*/  SHF.R.S32.HI R4, RZ, 0x17, R7 ;  /* 0x00000017ff047819 */ /* 0x008fc80000011407 */
[----:B------:R-:W-:Y:S02]  /*0070*/  LOP3.LUT R0, R0, 0xfe, RZ, 0xc0, !PT ;  /* 0x000000fe00007812 */ /* 0x000fe400078ec0ff */
[----:B------:R-:W-:-:S03]  /*0080*/  SGXT R4, R4, 0x1 ;  /* 0x000000010404781a */ /* 0x000fc60000000200 */
[----:B------:R-:W-:-:S05]  /*0090*/  IMAD R7, R7, 0x100, R0 ;  /* 0x0000010007077824 */ /* 0x000fca00078e0200 */
[CC--:B------:R-:W-:Y:S02]  /*00a0*/  LEA.HI R0, R4.reuse, R7.reuse, RZ, 0x8 ;  /* 0x0000000704007211 */ /* 0x0c0fe400078f40ff */
[----:B------:R-:W-:Y:S02]  /*00b0*/  LEA.HI R4, R4, R7, RZ, 0xc ;  /* 0x0000000704047211 */ /* 0x000fe400078f60ff */
[----:B------:R-:W-:Y:S02]  /*00c0*/  LOP3.LUT R0, R0, 0xffffff00, RZ, 0xc0, !PT ;  /* 0xffffff0000007812 */ /* 0x000fe400078ec0ff */
[----:B------:R-:W-:-:S03]  /*00d0*/  SHF.R.S32.HI R5, RZ, 0xc, R4 ;  /* 0x0000000cff057819 */ /* 0x000fc60000011404 */
[----:B------:R-:W-:-:S04]  /*00e0*/  IMAD.IADD R0, R7, 0x1, -R0 ;  /* 0x0000000107007824 */ /* 0x000fc800078e0a00 */
[----:B------:R-:W-:-:S04]  /*00f0*/  IMAD R5, R5, 0x100, R0 ;  /* 0x0000010005057824 */ /* 0x000fc800078e0200 */
[----:B--2---:R-:W-:Y:S02]  /*0100*/  IMAD.WIDE R2, R5, 0x4, R2 ;  /* 0x0000000405027825 */ /* 0x004fe400078e0202 */
[----:B------:R-:W1:Y:S04]  /*0110*/  LDC.64 R4, c[0x0][0x218] ;  /* 0x00008600ff047b82 */ /* 0x000e680000000a00 */
[----:B------:R-:W2:Y:S01]  /*0120*/  LDG.E.EL.64 R2, desc[UR4][R2.64] ;  /* 0x0000000402027981 */ /* 0x000ea2000c2e1b00 */
[----:B-1----:R-:W-:-:S05]  /*0130*/  IMAD.WIDE R4, R7, 0x4, R4 ;  /* 0x0000000407047825 */ /* 0x002fca00078e0204 */
[----:B--2---:R-:W-:Y:S01]  /*0140*/  STG.E.64 desc[UR4][R4.64], R2 ;  /* 0x0000000204007986 */ /* 0x004fe2000c101b04 */
[----:B------:R-:W-:Y:S05]  /*0150*/  EXIT ;  /* 0x000000000000794d */ /* 0x000fea0003800000 */
.L_x_0:
[----:B------:R-:W-:-:S00]  /*0160*/  BRA `(.L_x_0) ;  /* 0xfffffffc00fc7947 */ /* 0x000fc0000383ffff */
[----:B------:R-:W-:-:S00]  /*0170*/  NOP ;  /* 0x0000000000007918 */ /* 0x000fc00000000000 */
        /* <DEDUP_REMOVED lines=8> */
.L_x_1:


//--------------------- .nv.constant0.triton_poi_fused_clone_8 --------------------------
	.section	.nv.constant0.triton_poi_fused_clone_8,"a",@progbits
	.sectionflags	@""
	.align	4
.nv.constant0.triton_poi_fused_clone_8:
	.zero		548
